//
// Generated by NVIDIA NVVM Compiler
//
// Compiler Build ID: CL-36424714
// Cuda compilation tools, release 13.0, V13.0.88
// Based on NVVM 20.0.0
//

.version 9.0
.target sm_100
.address_size 64

	// .globl	_Z24atomicSumReductionKernelPfS_
.extern .shared .align 16 .b8 inputShared[];

.visible .entry _Z24atomicSumReductionKernelPfS_(
	.param .u64 .ptr .align 1 _Z24atomicSumReductionKernelPfS__param_0,
	.param .u64 .ptr .align 1 _Z24atomicSumReductionKernelPfS__param_1
)
{
	.reg .b32 	%r<5>;
	.reg .b32 	%f<3>;
	.reg .b64 	%rd<7>;

	ld.param.u64 	%rd1, [_Z24atomicSumReductionKernelPfS__param_0];
	ld.param.u64 	%rd2, [_Z24atomicSumReductionKernelPfS__param_1];
	cvta.to.global.u64 	%rd3, %rd2;
	cvta.to.global.u64 	%rd4, %rd1;
	mov.u32 	%r1, %tid.x;
	mov.u32 	%r2, %ntid.x;
	mov.u32 	%r3, %ctaid.x;
	mad.lo.s32 	%r4, %r2, %r3, %r1;
	mul.wide.u32 	%rd5, %r4, 4;
	add.s64 	%rd6, %rd4, %rd5;
	ld.global.f32 	%f1, [%rd6];
	atom.global.add.f32 	%f2, [%rd3], %f1;
	ret;

}
	// .globl	_Z28convergentSumReductionKernelPfS_
.visible .entry _Z28convergentSumReductionKernelPfS_(
	.param .u64 .ptr .align 1 _Z28convergentSumReductionKernelPfS__param_0,
	.param .u64 .ptr .align 1 _Z28convergentSumReductionKernelPfS__param_1
)
{
	.reg .pred 	%p<4>;
	.reg .b32 	%r<6>;
	.reg .b32 	%f<5>;
	.reg .b64 	%rd<9>;

	ld.param.u64 	%rd4, [_Z28convergentSumReductionKernelPfS__param_0];
	ld.param.u64 	%rd3, [_Z28convergentSumReductionKernelPfS__param_1];
	cvta.to.global.u64 	%rd1, %rd4;
	mov.u32 	%r1, %tid.x;
	mov.u32 	%r5, %ntid.x;
	mul.wide.u32 	%rd5, %r1, 4;
	add.s64 	%rd2, %rd1, %rd5;
$L__BB1_1:
	setp.ge.u32 	%p1, %r1, %r5;
	@%p1 bra 	$L__BB1_3;
	mul.wide.s32 	%rd6, %r5, 4;
	add.s64 	%rd7, %rd2, %rd6;
	ld.global.f32 	%f1, [%rd7];
	ld.global.f32 	%f2, [%rd2];
	add.f32 	%f3, %f1, %f2;
	st.global.f32 	[%rd2], %f3;
$L__BB1_3:
	bar.sync 	0;
	shr.u32 	%r4, %r5, 1;
	setp.gt.u32 	%p2, %r5, 1;
	mov.u32 	%r5, %r4;
	@%p2 bra 	$L__BB1_1;
	setp.ne.s32 	%p3, %r1, 0;
	@%p3 bra 	$L__BB1_6;
	ld.global.f32 	%f4, [%rd1];
	cvta.to.global.u64 	%rd8, %rd3;
	st.global.f32 	[%rd8], %f4;
$L__BB1_6:
	ret;

}
	// .globl	_Z30sharedMemorySumReductionKernelPfS_
.visible .entry _Z30sharedMemorySumReductionKernelPfS_(
	.param .u64 .ptr .align 1 _Z30sharedMemorySumReductionKernelPfS__param_0,
	.param .u64 .ptr .align 1 _Z30sharedMemorySumReductionKernelPfS__param_1
)
{
	.reg .pred 	%p<5>;
	.reg .b32 	%r<11>;
	.reg .b32 	%f<8>;
	.reg .b64 	%rd<9>;

	ld.param.u64 	%rd2, [_Z30sharedMemorySumReductionKernelPfS__param_0];
	ld.param.u64 	%rd1, [_Z30sharedMemorySumReductionKernelPfS__param_1];
	cvta.to.global.u64 	%rd3, %rd2;
	mov.u32 	%r1, %tid.x;
	mul.wide.u32 	%rd4, %r1, 4;
	add.s64 	%rd5, %rd3, %rd4;
	ld.global.f32 	%f1, [%rd5];
	mov.u32 	%r10, %ntid.x;
	mul.wide.s32 	%rd6, %r10, 4;
	add.s64 	%rd7, %rd5, %rd6;
	ld.global.f32 	%f2, [%rd7];
	add.f32 	%f3, %f1, %f2;
	shl.b32 	%r6, %r1, 2;
	mov.u32 	%r7, inputShared;
	add.s32 	%r3, %r7, %r6;
	st.shared.f32 	[%r3], %f3;
	setp.lt.u32 	%p1, %r10, 2;
	@%p1 bra 	$L__BB2_4;
$L__BB2_1:
	shr.u32 	%r5, %r10, 1;
	bar.sync 	0;
	setp.ge.u32 	%p2, %r1, %r5;
	@%p2 bra 	$L__BB2_3;
	shl.b32 	%r8, %r5, 2;
	add.s32 	%r9, %r3, %r8;
	ld.shared.f32 	%f4, [%r9];
	ld.shared.f32 	%f5, [%r3];
	add.f32 	%f6, %f4, %f5;
	st.shared.f32 	[%r3], %f6;
$L__BB2_3:
	setp.gt.u32 	%p3, %r10, 3;
	mov.u32 	%r10, %r5;
	@%p3 bra 	$L__BB2_1;
$L__BB2_4:
	setp.ne.s32 	%p4, %r1, 0;
	@%p4 bra 	$L__BB2_6;
	ld.shared.f32 	%f7, [inputShared];
	cvta.to.global.u64 	%rd8, %rd1;
	st.global.f32 	[%rd8], %f7;
$L__BB2_6:
	ret;

}
	// .globl	_Z27segmentedSumReductionKernelPfS_
.visible .entry _Z27segmentedSumReductionKernelPfS_(
	.param .u64 .ptr .align 1 _Z27segmentedSumReductionKernelPfS__param_0,
	.param .u64 .ptr .align 1 _Z27segmentedSumReductionKernelPfS__param_1
)
{
	.reg .pred 	%p<5>;
	.reg .b32 	%r<16>;
	.reg .b32 	%f<9>;
	.reg .b64 	%rd<9>;

	ld.param.u64 	%rd2, [_Z27segmentedSumReductionKernelPfS__param_0];
	ld.param.u64 	%rd1, [_Z27segmentedSumReductionKernelPfS__param_1];
	cvta.to.global.u64 	%rd3, %rd2;
	mov.u32 	%r15, %ntid.x;
	mov.u32 	%r6, %ctaid.x;
	mul.lo.s32 	%r7, %r15, %r6;
	shl.b32 	%r8, %r7, 1;
	mov.u32 	%r2, %tid.x;
	add.s32 	%r9, %r8, %r2;
	mul.wide.u32 	%rd4, %r9, 4;
	add.s64 	%rd5, %rd3, %rd4;
	ld.global.f32 	%f1, [%rd5];
	add.s32 	%r10, %r9, %r15;
	mul.wide.u32 	%rd6, %r10, 4;
	add.s64 	%rd7, %rd3, %rd6;
	ld.global.f32 	%f2, [%rd7];
	add.f32 	%f3, %f1, %f2;
	shl.b32 	%r11, %r2, 2;
	mov.u32 	%r12, inputShared;
	add.s32 	%r3, %r12, %r11;
	st.shared.f32 	[%r3], %f3;
	setp.lt.u32 	%p1, %r15, 2;
	@%p1 bra 	$L__BB3_4;
$L__BB3_1:
	shr.u32 	%r5, %r15, 1;
	bar.sync 	0;
	setp.ge.u32 	%p2, %r2, %r5;
	@%p2 bra 	$L__BB3_3;
	shl.b32 	%r13, %r5, 2;
	add.s32 	%r14, %r3, %r13;
	ld.shared.f32 	%f4, [%r14];
	ld.shared.f32 	%f5, [%r3];
	add.f32 	%f6, %f4, %f5;
	st.shared.f32 	[%r3], %f6;
$L__BB3_3:
	setp.gt.u32 	%p3, %r15, 3;
	mov.u32 	%r15, %r5;
	@%p3 bra 	$L__BB3_1;
$L__BB3_4:
	setp.ne.s32 	%p4, %r2, 0;
	@%p4 bra 	$L__BB3_6;
	ld.shared.f32 	%f7, [inputShared];
	cvta.to.global.u64 	%rd8, %rd1;
	atom.global.add.f32 	%f8, [%rd8], %f7;
$L__BB3_6:
	ret;

}


// ===== COMPILED SASS (sm_100) =====

	.target	sm_100

	.elftype	@"ET_EXEC"


//--------------------- .note.nv.tkinfo           --------------------------
	.section	.note.nv.tkinfo,"",@"SHT_NOTE"
	.sectionflags	@"SHF_NOTE_NV_TKINFO"
	.tkinfo
        /*0018*/ 	.word	0x00000002
        /*0030*/ 	.string	""
        /*0030*/ 	.string	"ptxas"
        /*0030*/ 	.string	"Cuda compilation tools, release 13.0, V13.0.88"
        /*0030*/ 	.string	"Build cuda_13.0.r13.0/compiler.36424714_0"
        /*0030*/ 	.string	"-arch sm_100 -m 64 "



//--------------------- .note.nv.cuinfo           --------------------------
	.section	.note.nv.cuinfo,"",@"SHT_NOTE"
	.sectionflags	@"SHF_NOTE_NV_CUINFO"
        /*0018*/ 	.short	0x0002
        /*001a*/ 	.short	0x0064
        /*001c*/ 	.short	0x0082
	.zero		2


//--------------------- .nv.info                  --------------------------
	.section	.nv.info,"",@"SHT_CUDA_INFO"
	.align	4


	//----- nvinfo : EIATTR_REGCOUNT
	.align		4
        /*0000*/ 	.byte	0x04, 0x2f
        /*0002*/ 	.short	(.L_1 - .L_0)
	.align		4
.L_0:
        /*0004*/ 	.word	index@(_Z24atomicSumReductionKernelPfS_)
        /*0008*/ 	.word	0x00000008


	//----- nvinfo : EIATTR_FRAME_SIZE
	.align		4
.L_1:
        /*000c*/ 	.byte	0x04, 0x11
        /*000e*/ 	.short	(.L_3 - .L_2)
	.align		4
.L_2:
        /*0010*/ 	.word	index@(_Z24atomicSumReductionKernelPfS_)
        /*0014*/ 	.word	0x00000000


	//----- nvinfo : EIATTR_REGCOUNT
	.align		4
.L_3:
        /*0018*/ 	.byte	0x04, 0x2f
        /*001a*/ 	.short	(.L_5 - .L_4)
	.align		4
.L_4:
        /*001c*/ 	.word	index@(_Z28convergentSumReductionKernelPfS_)
        /*0020*/ 	.word	0x0000000c


	//----- nvinfo : EIATTR_FRAME_SIZE
	.align		4
.L_5:
        /*0024*/ 	.byte	0x04, 0x11
        /*0026*/ 	.short	(.L_7 - .L_6)
	.align		4
.L_6:
        /*0028*/ 	.word	index@(_Z28convergentSumReductionKernelPfS_)
        /*002c*/ 	.word	0x00000000


	//----- nvinfo : EIATTR_REGCOUNT
	.align		4
.L_7:
        /*0030*/ 	.byte	0x04, 0x2f
        /*0032*/ 	.short	(.L_9 - .L_8)
	.align		4
.L_8:
        /*0034*/ 	.word	index@(_Z30sharedMemorySumReductionKernelPfS_)
        /*0038*/ 	.word	0x0000000e


	//----- nvinfo : EIATTR_FRAME_SIZE
	.align		4
.L_9:
        /*003c*/ 	.byte	0x04, 0x11
        /*003e*/ 	.short	(.L_11 - .L_10)
	.align		4
.L_10:
        /*0040*/ 	.word	index@(_Z30sharedMemorySumReductionKernelPfS_)
        /*0044*/ 	.word	0x00000000


	//----- nvinfo : EIATTR_REGCOUNT
	.align		4
.L_11:
        /*0048*/ 	.byte	0x04, 0x2f
        /*004a*/ 	.short	(.L_13 - .L_12)
	.align		4
.L_12:
        /*004c*/ 	.word	index@(_Z27segmentedSumReductionKernelPfS_)
        /*0050*/ 	.word	0x0000000c


	//----- nvinfo : EIATTR_FRAME_SIZE
	.align		4
.L_13:
        /*0054*/ 	.byte	0x04, 0x11
        /*0056*/ 	.short	(.L_15 - .L_14)
	.align		4
.L_14:
        /*0058*/ 	.word	index@(_Z27segmentedSumReductionKernelPfS_)
        /*005c*/ 	.word	0x00000000


	//----- nvinfo : EIATTR_MIN_STACK_SIZE
	.align		4
.L_15:
        /*0060*/ 	.byte	0x04, 0x12
        /*0062*/ 	.short	(.L_17 - .L_16)
	.align		4
.L_16:
        /*0064*/ 	.word	index@(_Z27segmentedSumReductionKernelPfS_)
        /*0068*/ 	.word	0x00000000


	//----- nvinfo : EIATTR_MIN_STACK_SIZE
	.align		4
.L_17:
        /*006c*/ 	.byte	0x04, 0x12
        /*006e*/ 	.short	(.L_19 - .L_18)
	.align		4
.L_18:
        /*0070*/ 	.word	index@(_Z30sharedMemorySumReductionKernelPfS_)
        /*0074*/ 	.word	0x00000000


	//----- nvinfo : EIATTR_MIN_STACK_SIZE
	.align		4
.L_19:
        /*0078*/ 	.byte	0x04, 0x12
        /*007a*/ 	.short	(.L_21 - .L_20)
	.align		4
.L_20:
        /*007c*/ 	.word	index@(_Z28convergentSumReductionKernelPfS_)
        /*0080*/ 	.word	0x00000000


	//----- nvinfo : EIATTR_MIN_STACK_SIZE
	.align		4
.L_21:
        /*0084*/ 	.byte	0x04, 0x12
        /*0086*/ 	.short	(.L_23 - .L_22)
	.align		4
.L_22:
        /*0088*/ 	.word	index@(_Z24atomicSumReductionKernelPfS_)
        /*008c*/ 	.word	0x00000000
.L_23:


//--------------------- .nv.compat                --------------------------
	.section	.nv.compat,"",@"SHT_CUDA_COMPAT_INFO"
	.align	4
        /*0000*/ 	.byte	0x02, 0x09, 0x00, 0x00, 0x02, 0x02, 0x01, 0x00, 0x02, 0x05, 0x05, 0x00, 0x03, 0x07, 0x01, 0x01
        /*0010*/ 	.byte	0x02, 0x03, 0x00, 0x00, 0x02, 0x06, 0x01, 0x00, 0x04, 0x0b, 0x08, 0x00, 0x09, 0x00, 0x00, 0x00
        /*0020*/ 	.byte	0x00, 0x00, 0x00, 0x00


//--------------------- .nv.info._Z27segmentedSumReductionKernelPfS_ --------------------------
	.section	.nv.info._Z27segmentedSumReductionKernelPfS_,"",@"SHT_CUDA_INFO"
	.sectionflags	@""
	.align	4


	//----- nvinfo : EIATTR_CUDA_API_VERSION
	.align		4
        /*0000*/ 	.byte	0x04, 0x37
        /*0002*/ 	.short	(.L_25 - .L_24)
.L_24:
        /*0004*/ 	.word	0x00000082


	//----- nvinfo : EIATTR_KPARAM_INFO
	.align		4
.L_25:
        /*0008*/ 	.byte	0x04, 0x17
        /*000a*/ 	.short	(.L_27 - .L_26)
.L_26:
        /*000c*/ 	.word	0x00000000
        /*0010*/ 	.short	0x0001
        /*0012*/ 	.short	0x0008
        /*0014*/ 	.byte	0x00, 0xf5, 0x21, 0x00


	//----- nvinfo : EIATTR_KPARAM_INFO
	.align		4
.L_27:
        /*0018*/ 	.byte	0x04, 0x17
        /*001a*/ 	.short	(.L_29 - .L_28)
.L_28:
        /*001c*/ 	.word	0x00000000
        /*0020*/ 	.short	0x0000
        /*0022*/ 	.short	0x0000
        /*0024*/ 	.byte	0x00, 0xf5, 0x21, 0x00


	//----- nvinfo : EIATTR_SPARSE_MMA_MASK
	.align		4
.L_29:
        /*0028*/ 	.byte	0x03, 0x50
        /*002a*/ 	.short	0x0000


	//----- nvinfo : EIATTR_MAXREG_COUNT
	.align		4
        /*002c*/ 	.byte	0x03, 0x1b
        /*002e*/ 	.short	0x00ff


	//----- nvinfo : EIATTR_NUM_BARRIERS
	.align		4
        /*0030*/ 	.byte	0x02, 0x4c
        /*0032*/ 	.byte	0x01
	.zero		1


	//----- nvinfo : EIATTR_MERCURY_ISA_VERSION
	.align		4
        /*0034*/ 	.byte	0x03, 0x5f
        /*0036*/ 	.short	0x0101


	//----- nvinfo : EIATTR_VRC_CTA_INIT_COUNT
	.align		4
        /*0038*/ 	.byte	0x02, 0x4a
	.zero		1
	.zero		1


	//----- nvinfo : EIATTR_EXIT_INSTR_OFFSETS
	.align		4
        /*003c*/ 	.byte	0x04, 0x1c
        /*003e*/ 	.short	(.L_31 - .L_30)


	//   ....[0]....
.L_30:
        /*0040*/ 	.word	0x00000220


	//   ....[1]....
        /*0044*/ 	.word	0x00000290


	//----- nvinfo : EIATTR_CBANK_PARAM_SIZE
	.align		4
.L_31:
        /*0048*/ 	.byte	0x03, 0x19
        /*004a*/ 	.short	0x0010


	//----- nvinfo : EIATTR_PARAM_CBANK
	.align		4
        /*004c*/ 	.byte	0x04, 0x0a
        /*004e*/ 	.short	(.L_33 - .L_32)
	.align		4
.L_32:
        /*0050*/ 	.word	index@(.nv.constant0._Z27segmentedSumReductionKernelPfS_)
        /*0054*/ 	.short	0x0380
        /*0056*/ 	.short	0x0010


	//----- nvinfo : EIATTR_SW_WAR
	.align		4
.L_33:
        /*0058*/ 	.byte	0x04, 0x36
        /*005a*/ 	.short	(.L_35 - .L_34)
.L_34:
        /*005c*/ 	.word	0x00000008
.L_35:


//--------------------- .nv.info._Z30sharedMemorySumReductionKernelPfS_ --------------------------
	.section	.nv.info._Z30sharedMemorySumReductionKernelPfS_,"",@"SHT_CUDA_INFO"
	.sectionflags	@""
	.align	4


	//----- nvinfo : EIATTR_CUDA_API_VERSION
	.align		4
        /*0000*/ 	.byte	0x04, 0x37
        /*0002*/ 	.short	(.L_37 - .L_36)
.L_36:
        /*0004*/ 	.word	0x00000082


	//----- nvinfo : EIATTR_KPARAM_INFO
	.align		4
.L_37:
        /*0008*/ 	.byte	0x04, 0x17
        /*000a*/ 	.short	(.L_39 - .L_38)
.L_38:
        /*000c*/ 	.word	0x00000000
        /*0010*/ 	.short	0x0001
        /*0012*/ 	.short	0x0008
        /*0014*/ 	.byte	0x00, 0xf5, 0x21, 0x00


	//----- nvinfo : EIATTR_KPARAM_INFO
	.align		4
.L_39:
        /*0018*/ 	.byte	0x04, 0x17
        /*001a*/ 	.short	(.L_41 - .L_40)
.L_40:
        /*001c*/ 	.word	0x00000000
        /*0020*/ 	.short	0x0000
        /*0022*/ 	.short	0x0000
        /*0024*/ 	.byte	0x00, 0xf5, 0x21, 0x00


	//----- nvinfo : EIATTR_SPARSE_MMA_MASK
	.align		4
.L_41:
        /*0028*/ 	.byte	0x03, 0x50
        /*002a*/ 	.short	0x0000


	//----- nvinfo : EIATTR_MAXREG_COUNT
	.align		4
        /*002c*/ 	.byte	0x03, 0x1b
        /*002e*/ 	.short	0x00ff


	//----- nvinfo : EIATTR_NUM_BARRIERS
	.align		4
        /*0030*/ 	.byte	0x02, 0x4c
        /*0032*/ 	.byte	0x01
	.zero		1


	//----- nvinfo : EIATTR_MERCURY_ISA_VERSION
	.align		4
        /*0034*/ 	.byte	0x03, 0x5f
        /*0036*/ 	.short	0x0101


	//----- nvinfo : EIATTR_VRC_CTA_INIT_COUNT
	.align		4
        /*0038*/ 	.byte	0x02, 0x4a
	.zero		1
	.zero		1


	//----- nvinfo : EIATTR_EXIT_INSTR_OFFSETS
	.align		4
        /*003c*/ 	.byte	0x04, 0x1c
        /*003e*/ 	.short	(.L_43 - .L_42)


	//   ....[0]....
.L_42:
        /*0040*/ 	.word	0x000001e0


	//   ....[1]....
        /*0044*/ 	.word	0x00000250


	//----- nvinfo : EIATTR_CBANK_PARAM_SIZE
	.align		4
.L_43:
        /*0048*/ 	.byte	0x03, 0x19
        /*004a*/ 	.short	0x0010


	//----- nvinfo : EIATTR_PARAM_CBANK
	.align		4
        /*004c*/ 	.byte	0x04, 0x0a
        /*004e*/ 	.short	(.L_45 - .L_44)
	.align		4
.L_44:
        /*0050*/ 	.word	index@(.nv.constant0._Z30sharedMemorySumReductionKernelPfS_)
        /*0054*/ 	.short	0x0380
        /*0056*/ 	.short	0x0010


	//----- nvinfo : EIATTR_SW_WAR
	.align		4
.L_45:
        /*0058*/ 	.byte	0x04, 0x36
        /*005a*/ 	.short	(.L_47 - .L_46)
.L_46:
        /*005c*/ 	.word	0x00000008
.L_47:


//--------------------- .nv.info._Z28convergentSumReductionKernelPfS_ --------------------------
	.section	.nv.info._Z28convergentSumReductionKernelPfS_,"",@"SHT_CUDA_INFO"
	.sectionflags	@""
	.align	4


	//----- nvinfo : EIATTR_CUDA_API_VERSION
	.align		4
        /*0000*/ 	.byte	0x04, 0x37
        /*0002*/ 	.short	(.L_49 - .L_48)
.L_48:
        /*0004*/ 	.word	0x00000082


	//----- nvinfo : EIATTR_KPARAM_INFO
	.align		4
.L_49:
        /*0008*/ 	.byte	0x04, 0x17
        /*000a*/ 	.short	(.L_51 - .L_50)
.L_50:
        /*000c*/ 	.word	0x00000000
        /*0010*/ 	.short	0x0001
        /*0012*/ 	.short	0x0008
        /*0014*/ 	.byte	0x00, 0xf5, 0x21, 0x00


	//----- nvinfo : EIATTR_KPARAM_INFO
	.align		4
.L_51:
        /*0018*/ 	.byte	0x04, 0x17
        /*001a*/ 	.short	(.L_53 - .L_52)
.L_52:
        /*001c*/ 	.word	0x00000000
        /*0020*/ 	.short	0x0000
        /*0022*/ 	.short	0x0000
        /*0024*/ 	.byte	0x00, 0xf5, 0x21, 0x00


	//----- nvinfo : EIATTR_SPARSE_MMA_MASK
	.align		4
.L_53:
        /*0028*/ 	.byte	0x03, 0x50
        /*002a*/ 	.short	0x0000


	//----- nvinfo : EIATTR_MAXREG_COUNT
	.align		4
        /*002c*/ 	.byte	0x03, 0x1b
        /*002e*/ 	.short	0x00ff


	//----- nvinfo : EIATTR_NUM_BARRIERS
	.align		4
        /*0030*/ 	.byte	0x02, 0x4c
        /*0032*/ 	.byte	0x01
	.zero		1


	//----- nvinfo : EIATTR_MERCURY_ISA_VERSION
	.align		4
        /*0034*/ 	.byte	0x03, 0x5f
        /*0036*/ 	.short	0x0101


	//----- nvinfo : EIATTR_VRC_CTA_INIT_COUNT
	.align		4
        /*0038*/ 	.byte	0x02, 0x4a
	.zero		1
	.zero		1


	//----- nvinfo : EIATTR_EXIT_INSTR_OFFSETS
	.align		4
        /*003c*/ 	.byte	0x04, 0x1c
        /*003e*/ 	.short	(.L_55 - .L_54)


	//   ....[0]....
.L_54:
        /*0040*/ 	.word	0x00000150


	//   ....[1]....
        /*0044*/ 	.word	0x000001a0


	//----- nvinfo : EIATTR_CRS_STACK_SIZE
	.align		4
.L_55:
        /*0048*/ 	.byte	0x04, 0x1e
        /*004a*/ 	.short	(.L_57 - .L_56)
.L_56:
        /*004c*/ 	.word	0x00000000


	//----- nvinfo : EIATTR_CBANK_PARAM_SIZE
	.align		4
.L_57:
        /*0050*/ 	.byte	0x03, 0x19
        /*0052*/ 	.short	0x0010


	//----- nvinfo : EIATTR_PARAM_CBANK
	.align		4
        /*0054*/ 	.byte	0x04, 0x0a
        /*0056*/ 	.short	(.L_59 - .L_58)
	.align		4
.L_58:
        /*0058*/ 	.word	index@(.nv.constant0._Z28convergentSumReductionKernelPfS_)
        /*005c*/ 	.short	0x0380
        /*005e*/ 	.short	0x0010


	//----- nvinfo : EIATTR_SW_WAR
	.align		4
.L_59:
        /*0060*/ 	.byte	0x04, 0x36
        /*0062*/ 	.short	(.L_61 - .L_60)
.L_60:
        /*0064*/ 	.word	0x00000008
.L_61:


//--------------------- .nv.info._Z24atomicSumReductionKernelPfS_ --------------------------
	.section	.nv.info._Z24atomicSumReductionKernelPfS_,"",@"SHT_CUDA_INFO"
	.sectionflags	@""
	.align	4


	//----- nvinfo : EIATTR_CUDA_API_VERSION
	.align		4
        /*0000*/ 	.byte	0x04, 0x37
        /*0002*/ 	.short	(.L_63 - .L_62)
.L_62:
        /*0004*/ 	.word	0x00000082


	//----- nvinfo : EIATTR_KPARAM_INFO
	.align		4
.L_63:
        /*0008*/ 	.byte	0x04, 0x17
        /*000a*/ 	.short	(.L_65 - .L_64)
.L_64:
        /*000c*/ 	.word	0x00000000
        /*0010*/ 	.short	0x0001
        /*0012*/ 	.short	0x0008
        /*0014*/ 	.byte	0x00, 0xf5, 0x21, 0x00


	//----- nvinfo : EIATTR_KPARAM_INFO
	.align		4
.L_65:
        /*0018*/ 	.byte	0x04, 0x17
        /*001a*/ 	.short	(.L_67 - .L_66)
.L_66:
        /*001c*/ 	.word	0x00000000
        /*0020*/ 	.short	0x0000
        /*0022*/ 	.short	0x0000
        /*0024*/ 	.byte	0x00, 0xf5, 0x21, 0x00


	//----- nvinfo : EIATTR_SPARSE_MMA_MASK
	.align		4
.L_67:
        /*0028*/ 	.byte	0x03, 0x50
        /*002a*/ 	.short	0x0000


	//----- nvinfo : EIATTR_MAXREG_COUNT
	.align		4
        /*002c*/ 	.byte	0x03, 0x1b
        /*002e*/ 	.short	0x00ff


	//----- nvinfo : EIATTR_MERCURY_ISA_VERSION
	.align		4
        /*0030*/ 	.byte	0x03, 0x5f
        /*0032*/ 	.short	0x0101


	//----- nvinfo : EIATTR_VRC_CTA_INIT_COUNT
	.align		4
        /*0034*/ 	.byte	0x02, 0x4a
	.zero		1
	.zero		1


	//----- nvinfo : EIATTR_EXIT_INSTR_OFFSETS
	.align		4
        /*0038*/ 	.byte	0x04, 0x1c
        /*003a*/ 	.short	(.L_69 - .L_68)


	//   ....[0]....
.L_68:
        /*003c*/ 	.word	0x000000b0


	//----- nvinfo : EIATTR_CBANK_PARAM_SIZE
	.align		4
.L_69:
        /*0040*/ 	.byte	0x03, 0x19
        /*0042*/ 	.short	0x0010


	//----- nvinfo : EIATTR_PARAM_CBANK
	.align		4
        /*0044*/ 	.byte	0x04, 0x0a
        /*0046*/ 	.short	(.L_71 - .L_70)
	.align		4
.L_70:
        /*0048*/ 	.word	index@(.nv.constant0._Z24atomicSumReductionKernelPfS_)
        /*004c*/ 	.short	0x0380
        /*004e*/ 	.short	0x0010


	//----- nvinfo : EIATTR_SW_WAR
	.align		4
.L_71:
        /*0050*/ 	.byte	0x04, 0x36
        /*0052*/ 	.short	(.L_73 - .L_72)
.L_72:
        /*0054*/ 	.word	0x00000008
.L_73:


//--------------------- .nv.callgraph             --------------------------
	.section	.nv.callgraph,"",@"SHT_CUDA_CALLGRAPH"
	.align	4
	.sectionentsize	8
	.align		4
        /*0000*/ 	.word	0x00000000
	.align		4
        /*0004*/ 	.word	0xffffffff
	.align		4
        /*0008*/ 	.word	0x00000000
	.align		4
        /*000c*/ 	.word	0xfffffffe
	.align		4
        /*0010*/ 	.word	0x00000000
	.align		4
        /*0014*/ 	.word	0xfffffffd
	.align		4
        /*0018*/ 	.word	0x00000000
	.align		4
        /*001c*/ 	.word	0xfffffffc


//--------------------- .text._Z27segmentedSumReductionKernelPfS_ --------------------------
	.section	.text._Z27segmentedSumReductionKernelPfS_,"ax",@progbits
	.align	128
        .global         _Z27segmentedSumReductionKernelPfS_
        .type           _Z27segmentedSumReductionKernelPfS_,@function
        .size           _Z27segmentedSumReductionKernelPfS_,(.L_x_11 - _Z27segmentedSumReductionKernelPfS_)
        .other          _Z27segmentedSumReductionKernelPfS_,@"STO_CUDA_ENTRY STV_DEFAULT"
_Z27segmentedSumReductionKernelPfS_:
.text._Z27segmentedSumReductionKernelPfS_:
[----:B------:R-:W-:Y:S01]  /*0000*/  LDC R1, c[0x0][0x37c] ;  /* 0x0000df00ff017b82 */ /* 0x000fe20000000800 */
[----:B------:R-:W0:Y:S01]  /*0010*/  S2R R0, SR_CTAID.X ;  /* 0x0000000000007919 */ /* 0x000e220000002500 */
[----:B------:R-:W0:Y:S06]  /*0020*/  LDCU UR8, c[0x0][0x360] ;  /* 0x00006c00ff0877ac */ /* 0x000e2c0008000800 */
[----:B------:R-:W1:Y:S01]  /*0030*/  LDC.64 R4, c[0x0][0x380] ;  /* 0x0000e000ff047b82 */ /* 0x000e620000000a00 */
[----:B------:R-:W2:Y:S01]  /*0040*/  S2R R9, SR_TID.X ;  /* 0x0000000000097919 */ /* 0x000ea20000002100 */
[----:B------:R-:W3:Y:S01]  /*0050*/  LDCU.64 UR6, c[0x0][0x358] ;  /* 0x00006b00ff0677ac */ /* 0x000ee20008000a00 */
[----:B0-----:R-:W-:-:S05]  /*0060*/  IMAD R0, R0, UR8, RZ ;  /* 0x0000000800007c24 */ /* 0x001fca000f8e02ff */
[----:B--2---:R-:W-:-:S04]  /*0070*/  LEA R3, R0, R9, 0x1 ;  /* 0x0000000900037211 */ /* 0x004fc800078e08ff */
[C---:B------:R-:W-:Y:S01]  /*0080*/  IADD3 R7, PT, PT, R3.reuse, UR8, RZ ;  /* 0x0000000803077c10 */ /* 0x040fe2000fffe0ff */
[----:B-1----:R-:W-:-:S04]  /*0090*/  IMAD.WIDE.U32 R2, R3, 0x4, R4 ;  /* 0x0000000403027825 */ /* 0x002fc800078e0004 */
[----:B------:R-:W-:Y:S02]  /*00a0*/  IMAD.WIDE.U32 R4, R7, 0x4, R4 ;  /* 0x0000000407047825 */ /* 0x000fe400078e0004 */
[----:B---3--:R-:W2:Y:S04]  /*00b0*/  LDG.E R2, desc[UR6][R2.64] ;  /* 0x0000000602027981 */ /* 0x008ea8000c1e1900 */
[----:B------:R-:W2:Y:S01]  /*00c0*/  LDG.E R5, desc[UR6][R4.64] ;  /* 0x0000000604057981 */ /* 0x000ea2000c1e1900 */
[----:B------:R-:W0:Y:S01]  /*00d0*/  S2UR UR5, SR_CgaCtaId ;  /* 0x00000000000579c3 */ /* 0x000e220000008800 */
[----:B------:R-:W-:Y:S01]  /*00e0*/  UMOV UR4, 0x400 ;  /* 0x0000040000047882 */ /* 0x000fe20000000000 */
[----:B------:R-:W-:Y:S01]  /*00f0*/  UISETP.GE.U32.AND UP0, UPT, UR8, 0x2, UPT ;  /* 0x000000020800788c */ /* 0x000fe2000bf06070 */
[----:B------:R-:W-:Y:S01]  /*0100*/  ISETP.NE.AND P0, PT, R9, RZ, PT ;  /* 0x000000ff0900720c */ /* 0x000fe20003f05270 */
[----:B0-----:R-:W-:-:S06]  /*0110*/  ULEA UR4, UR5, UR4, 0x18 ;  /* 0x0000000405047291 */ /* 0x001fcc000f8ec0ff */
[----:B------:R-:W-:Y:S01]  /*0120*/  LEA R7, R9, UR4, 0x2 ;  /* 0x0000000409077c11 */ /* 0x000fe2000f8e10ff */
[----:B--2---:R-:W-:-:S05]  /*0130*/  FADD R0, R2, R5 ;  /* 0x0000000502007221 */ /* 0x004fca0000000000 */
[----:B------:R0:W-:Y:S01]  /*0140*/  STS [R7], R0 ;  /* 0x0000000007007388 */ /* 0x0001e20000000800 */
[----:B------:R-:W-:Y:S05]  /*0150*/  BRA.U !UP0, `(.L_x_0) ;  /* 0x0000000108307547 */ /* 0x000fea000b800000 */
[----:B0-----:R-:W-:-:S07]  /*0160*/  IMAD.U32 R0, RZ, RZ, UR8 ;  /* 0x00000008ff007e24 */ /* 0x001fce000f8e00ff */
.L_x_1:
[----:B------:R-:W-:Y:S01]  /*0170*/  BAR.SYNC.DEFER_BLOCKING 0x0 ;  /* 0x0000000000007b1d */ /* 0x000fe20000010000 */
[----:B------:R-:W-:-:S04]  /*0180*/  SHF.R.U32.HI R6, RZ, 0x1, R0 ;  /* 0x00000001ff067819 */ /* 0x000fc80000011600 */
[----:B------:R-:W-:-:S13]  /*0190*/  ISETP.GE.U32.AND P1, PT, R9, R6, PT ;  /* 0x000000060900720c */ /* 0x000fda0003f26070 */
[----:B------:R-:W-:Y:S01]  /*01a0*/  @!P1 LEA R2, R6, R7, 0x2 ;  /* 0x0000000706029211 */ /* 0x000fe200078e10ff */
[----:B------:R-:W-:Y:S05]  /*01b0*/  @!P1 LDS R3, [R7] ;  /* 0x0000000007039984 */ /* 0x000fea0000000800 */
[----:B------:R-:W0:Y:S02]  /*01c0*/  @!P1 LDS R2, [R2] ;  /* 0x0000000002029984 */ /* 0x000e240000000800 */
[----:B0-----:R-:W-:-:S05]  /*01d0*/  @!P1 FADD R4, R2, R3 ;  /* 0x0000000302049221 */ /* 0x001fca0000000000 */
[----:B------:R1:W-:Y:S01]  /*01e0*/  @!P1 STS [R7], R4 ;  /* 0x0000000407009388 */ /* 0x0003e20000000800 */
[----:B------:R-:W-:Y:S01]  /*01f0*/  ISETP.GT.U32.AND P1, PT, R0, 0x3, PT ;  /* 0x000000030000780c */ /* 0x000fe20003f24070 */
[----:B------:R-:W-:-:S12]  /*0200*/  IMAD.MOV.U32 R0, RZ, RZ, R6 ;  /* 0x000000ffff007224 */ /* 0x000fd800078e0006 */
[----:B-1----:R-:W-:Y:S05]  /*0210*/  @P1 BRA `(.L_x_1) ;  /* 0xfffffffc00d41947 */ /* 0x002fea000383ffff */
.L_x_0:
[----:B------:R-:W-:Y:S05]  /*0220*/  @P0 EXIT ;  /* 0x000000000000094d */ /* 0x000fea0003800000 */
[----:B------:R-:W1:Y:S01]  /*0230*/  S2UR UR5, SR_CgaCtaId ;  /* 0x00000000000579c3 */ /* 0x000e620000008800 */
[----:B------:R-:W-:-:S07]  /*0240*/  UMOV UR4, 0x400 ;  /* 0x0000040000047882 */ /* 0x000fce0000000000 */
[----:B------:R-:W2:Y:S01]  /*0250*/  LDC.64 R2, c[0x0][0x388] ;  /* 0x0000e200ff027b82 */ /* 0x000ea20000000a00 */
[----:B-1----:R-:W-:-:S09]  /*0260*/  ULEA UR4, UR5, UR4, 0x18 ;  /* 0x0000000405047291 */ /* 0x002fd2000f8ec0ff */
[----:B------:R-:W2:Y:S04]  /*0270*/  LDS R5, [UR4] ;  /* 0x00000004ff057984 */ /* 0x000ea80008000800 */
[----:B--2---:R-:W-:Y:S01]  /*0280*/  REDG.E.ADD.F32.FTZ.RN.STRONG.GPU desc[UR6][R2.64], R5 ;  /* 0x00000005020079a6 */ /* 0x004fe2000c12f306 */
[----:B------:R-:W-:Y:S05]  /*0290*/  EXIT ;  /* 0x000000000000794d */ /* 0x000fea0003800000 */
.L_x_2:
[----:B------:R-:W-:-:S00]  /*02a0*/  BRA `(.L_x_2) ;  /* 0xfffffffc00fc7947 */ /* 0x000fc0000383ffff */
[----:B------:R-:W-:-:S00]  /*02b0*/  NOP ;  /* 0x0000000000007918 */ /* 0x000fc00000000000 */
        /* <DEDUP_REMOVED lines=12> */
.L_x_11:


//--------------------- .text._Z30sharedMemorySumReductionKernelPfS_ --------------------------
	.section	.text._Z30sharedMemorySumReductionKernelPfS_,"ax",@progbits
	.align	128
        .global         _Z30sharedMemorySumReductionKernelPfS_
        .type           _Z30sharedMemorySumReductionKernelPfS_,@function
        .size           _Z30sharedMemorySumReductionKernelPfS_,(.L_x_12 - _Z30sharedMemorySumReductionKernelPfS_)
        .other          _Z30sharedMemorySumReductionKernelPfS_,@"STO_CUDA_ENTRY STV_DEFAULT"
_Z30sharedMemorySumReductionKernelPfS_:
.text._Z30sharedMemorySumReductionKernelPfS_:
[----:B------:R-:W-:Y:S01]  /*0000*/  LDC R1, c[0x0][0x37c] ;  /* 0x0000df00ff017b82 */ /* 0x000fe20000000800 */
[----:B------:R-:W0:Y:S07]  /*0010*/  S2R R9, SR_TID.X ;  /* 0x0000000000097919 */ /* 0x000e2e0000002100 */
[----:B------:R-:W0:Y:S01]  /*0020*/  LDC.64 R2, c[0x0][0x380] ;  /* 0x0000e000ff027b82 */ /* 0x000e220000000a00 */
[----:B------:R-:W1:Y:S07]  /*0030*/  LDCU.64 UR6, c[0x0][0x358] ;  /* 0x00006b00ff0677ac */ /* 0x000e6e0008000a00 */
[----:B------:R-:W2:Y:S01]  /*0040*/  LDC R11, c[0x0][0x360] ;  /* 0x0000d800ff0b7b82 */ /* 0x000ea20000000800 */
[----:B0-----:R-:W-:-:S04]  /*0050*/  IMAD.WIDE.U32 R2, R9, 0x4, R2 ;  /* 0x0000000409027825 */ /* 0x001fc800078e0002 */
[C---:B--2---:R-:W-:Y:S02]  /*0060*/  IMAD.WIDE R4, R11.reuse, 0x4, R2 ;  /* 0x000000040b047825 */ /* 0x044fe400078e0202 */
[----:B-1----:R-:W2:Y:S04]  /*0070*/  LDG.E R2, desc[UR6][R2.64] ;  /* 0x0000000602027981 */ /* 0x002ea8000c1e1900 */
[----:B------:R-:W2:Y:S01]  /*0080*/  LDG.E R5, desc[UR6][R4.64] ;  /* 0x0000000604057981 */ /* 0x000ea2000c1e1900 */
[----:B------:R-:W0:Y:S01]  /*0090*/  S2UR UR5, SR_CgaCtaId ;  /* 0x00000000000579c3 */ /* 0x000e220000008800 */
[----:B------:R-:W-:Y:S01]  /*00a0*/  UMOV UR4, 0x400 ;  /* 0x0000040000047882 */ /* 0x000fe20000000000 */
[----:B------:R-:W-:Y:S02]  /*00b0*/  ISETP.GE.U32.AND P1, PT, R11, 0x2, PT ;  /* 0x000000020b00780c */ /* 0x000fe40003f26070 */
[----:B------:R-:W-:Y:S01]  /*00c0*/  ISETP.NE.AND P0, PT, R9, RZ, PT ;  /* 0x000000ff0900720c */ /* 0x000fe20003f05270 */
[----:B0-----:R-:W-:-:S06]  /*00d0*/  ULEA UR4, UR5, UR4, 0x18 ;  /* 0x0000000405047291 */ /* 0x001fcc000f8ec0ff */
[----:B------:R-:W-:Y:S01]  /*00e0*/  LEA R7, R9, UR4, 0x2 ;  /* 0x0000000409077c11 */ /* 0x000fe2000f8e10ff */
[----:B--2---:R-:W-:-:S05]  /*00f0*/  FADD R0, R2, R5 ;  /* 0x0000000502007221 */ /* 0x004fca0000000000 */
[----:B------:R0:W-:Y:S01]  /*0100*/  STS [R7], R0 ;  /* 0x0000000007007388 */ /* 0x0001e20000000800 */
[----:B------:R-:W-:Y:S05]  /*0110*/  @!P1 BRA `(.L_x_3) ;  /* 0x0000000000309947 */ /* 0x000fea0003800000 */
[----:B0-----:R-:W-:-:S07]  /*0120*/  IMAD.MOV.U32 R0, RZ, RZ, R11 ;  /* 0x000000ffff007224 */ /* 0x001fce00078e000b */
.L_x_4:
        /* <DEDUP_REMOVED lines=11> */
.L_x_3:
[----:B------:R-:W-:Y:S05]  /*01e0*/  @P0 EXIT ;  /* 0x000000000000094d */ /* 0x000fea0003800000 */
[----:B------:R-:W1:Y:S01]  /*01f0*/  S2UR UR5, SR_CgaCtaId ;  /* 0x00000000000579c3 */ /* 0x000e620000008800 */
[----:B------:R-:W-:-:S07]  /*0200*/  UMOV UR4, 0x400 ;  /* 0x0000040000047882 */ /* 0x000fce0000000000 */
[----:B------:R-:W2:Y:S01]  /*0210*/  LDC.64 R2, c[0x0][0x388] ;  /* 0x0000e200ff027b82 */ /* 0x000ea20000000a00 */
[----:B-1----:R-:W-:-:S09]  /*0220*/  ULEA UR4, UR5, UR4, 0x18 ;  /* 0x0000000405047291 */ /* 0x002fd2000f8ec0ff */
[----:B------:R-:W2:Y:S04]  /*0230*/  LDS R5, [UR4] ;  /* 0x00000004ff057984 */ /* 0x000ea80008000800 */
[----:B--2---:R-:W-:Y:S01]  /*0240*/  STG.E desc[UR6][R2.64], R5 ;  /* 0x0000000502007986 */ /* 0x004fe2000c101906 */
[----:B------:R-:W-:Y:S05]  /*0250*/  EXIT ;  /* 0x000000000000794d */ /* 0x000fea0003800000 */
.L_x_5:
        /* <DEDUP_REMOVED lines=10> */
.L_x_12:


//--------------------- .text._Z28convergentSumReductionKernelPfS_ --------------------------
	.section	.text._Z28convergentSumReductionKernelPfS_,"ax",@progbits
	.align	128
        .global         _Z28convergentSumReductionKernelPfS_
        .type           _Z28convergentSumReductionKernelPfS_,@function
        .size           _Z28convergentSumReductionKernelPfS_,(.L_x_13 - _Z28convergentSumReductionKernelPfS_)
        .other          _Z28convergentSumReductionKernelPfS_,@"STO_CUDA_ENTRY STV_DEFAULT"
_Z28convergentSumReductionKernelPfS_:
.text._Z28convergentSumReductionKernelPfS_:
[----:B------:R-:W-:Y:S01]  /*0000*/  LDC R1, c[0x0][0x37c] ;  /* 0x0000df00ff017b82 */ /* 0x000fe20000000800 */
[----:B------:R-:W0:Y:S07]  /*0010*/  S2R R0, SR_TID.X ;  /* 0x0000000000007919 */ /* 0x000e2e0000002100 */
[----:B------:R-:W0:Y:S01]  /*0020*/  LDC.64 R2, c[0x0][0x380] ;  /* 0x0000e000ff027b82 */ /* 0x000e220000000a00 */
[----:B------:R-:W1:Y:S01]  /*0030*/  LDCU UR6, c[0x0][0x360] ;  /* 0x00006c00ff0677ac */ /* 0x000e620008000800 */
[----:B------:R-:W2:Y:S01]  /*0040*/  LDCU.64 UR4, c[0x0][0x358] ;  /* 0x00006b00ff0477ac */ /* 0x000ea20008000a00 */
[----:B-1----:R-:W-:Y:S01]  /*0050*/  MOV R7, UR6 ;  /* 0x0000000600077c02 */ /* 0x002fe20008000f00 */
[----:B0-2---:R-:W-:-:S07]  /*0060*/  IMAD.WIDE.U32 R2, R0, 0x4, R2 ;  /* 0x0000000400027825 */ /* 0x005fce00078e0002 */
.L_x_8:
[----:B------:R-:W-:Y:S01]  /*0070*/  ISETP.GE.U32.AND P0, PT, R0, R7, PT ;  /* 0x000000070000720c */ /* 0x000fe20003f06070 */
[----:B------:R-:W-:-:S12]  /*0080*/  BSSY.RECONVERGENT B0, `(.L_x_6) ;  /* 0x0000007000007945 */ /* 0x000fd80003800200 */
[----:B0-----:R-:W-:Y:S05]  /*0090*/  @P0 BRA `(.L_x_7) ;  /* 0x0000000000140947 */ /* 0x001fea0003800000 */
[----:B------:R-:W-:Y:S01]  /*00a0*/  IMAD.WIDE R4, R7, 0x4, R2 ;  /* 0x0000000407047825 */ /* 0x000fe200078e0202 */
[----:B------:R-:W2:Y:S05]  /*00b0*/  LDG.E R9, desc[UR4][R2.64] ;  /* 0x0000000402097981 */ /* 0x000eaa000c1e1900 */
[----:B------:R-:W2:Y:S02]  /*00c0*/  LDG.E R4, desc[UR4][R4.64] ;  /* 0x0000000404047981 */ /* 0x000ea4000c1e1900 */
[----:B--2---:R-:W-:-:S05]  /*00d0*/  FADD R9, R4, R9 ;  /* 0x0000000904097221 */ /* 0x004fca0000000000 */
[----:B------:R0:W-:Y:S02]  /*00e0*/  STG.E desc[UR4][R2.64], R9 ;  /* 0x0000000902007986 */ /* 0x0001e4000c101904 */
.L_x_7:
[----:B------:R-:W-:Y:S05]  /*00f0*/  BSYNC.RECONVERGENT B0 ;  /* 0x0000000000007941 */ /* 0x000fea0003800200 */
.L_x_6:
[----:B------:R-:W-:Y:S01]  /*0100*/  BAR.SYNC.DEFER_BLOCKING 0x0 ;  /* 0x0000000000007b1d */ /* 0x000fe20000010000 */
[----:B------:R-:W-:Y:S02]  /*0110*/  ISETP.GT.U32.AND P0, PT, R7, 0x1, PT ;  /* 0x000000010700780c */ /* 0x000fe40003f04070 */
[----:B------:R-:W-:-:S11]  /*0120*/  SHF.R.U32.HI R7, RZ, 0x1, R7 ;  /* 0x00000001ff077819 */ /* 0x000fd60000011607 */
[----:B------:R-:W-:Y:S05]  /*0130*/  @P0 BRA `(.L_x_8) ;  /* 0xfffffffc00cc0947 */ /* 0x000fea000383ffff */
[----:B------:R-:W-:-:S13]  /*0140*/  ISETP.NE.AND P0, PT, R0, RZ, PT ;  /* 0x000000ff0000720c */ /* 0x000fda0003f05270 */
[----:B------:R-:W-:Y:S05]  /*0150*/  @P0 EXIT ;  /* 0x000000000000094d */ /* 0x000fea0003800000 */
[----:B0-----:R-:W0:Y:S02]  /*0160*/  LDC.64 R2, c[0x0][0x380] ;  /* 0x0000e000ff027b82 */ /* 0x001e240000000a00 */
[----:B0-----:R-:W2:Y:S06]  /*0170*/  LDG.E R3, desc[UR4][R2.64] ;  /* 0x0000000402037981 */ /* 0x001eac000c1e1900 */
[----:B------:R-:W2:Y:S02]  /*0180*/  LDC.64 R4, c[0x0][0x388] ;  /* 0x0000e200ff047b82 */ /* 0x000ea40000000a00 */
[----:B--2---:R-:W-:Y:S01]  /*0190*/  STG.E desc[UR4][R4.64], R3 ;  /* 0x0000000304007986 */ /* 0x004fe2000c101904 */
[----:B------:R-:W-:Y:S05]  /*01a0*/  EXIT ;  /* 0x000000000000794d */ /* 0x000fea0003800000 */
.L_x_9:
        /* <DEDUP_REMOVED lines=13> */
.L_x_13:


//--------------------- .text._Z24atomicSumReductionKernelPfS_ --------------------------
	.section	.text._Z24atomicSumReductionKernelPfS_,"ax",@progbits
	.align	128
        .global         _Z24atomicSumReductionKernelPfS_
        .type           _Z24atomicSumReductionKernelPfS_,@function
        .size           _Z24atomicSumReductionKernelPfS_,(.L_x_14 - _Z24atomicSumReductionKernelPfS_)
        .other          _Z24atomicSumReductionKernelPfS_,@"STO_CUDA_ENTRY STV_DEFAULT"
_Z24atomicSumReductionKernelPfS_:
.text._Z24atomicSumReductionKernelPfS_:
[----:B------:R-:W-:Y:S01]  /*0000*/  LDC R1, c[0x0][0x37c] ;  /* 0x0000df00ff017b82 */ /* 0x000fe20000000800 */
[----:B------:R-:W0:Y:S07]  /*0010*/  S2R R5, SR_TID.X ;  /* 0x0000000000057919 */ /* 0x000e2e0000002100 */
[----:B------:R-:W1:Y:S01]  /*0020*/  LDC.64 R2, c[0x0][0x380] ;  /* 0x0000e000ff027b82 */ /* 0x000e620000000a00 */
[----:B------:R-:W0:Y:S01]  /*0030*/  LDCU UR6, c[0x0][0x360] ;  /* 0x00006c00ff0677ac */ /* 0x000e220008000800 */
[----:B------:R-:W0:Y:S01]  /*0040*/  S2R R0, SR_CTAID.X ;  /* 0x0000000000007919 */ /* 0x000e220000002500 */
[----:B------:R-:W2:Y:S01]  /*0050*/  LDCU.64 UR4, c[0x0][0x358] ;  /* 0x00006b00ff0477ac */ /* 0x000ea20008000a00 */
[----:B0-----:R-:W-:-:S04]  /*0060*/  IMAD R5, R0, UR6, R5 ;  /* 0x0000000600057c24 */ /* 0x001fc8000f8e0205 */
[----:B-1----:R-:W-:-:S06]  /*0070*/  IMAD.WIDE.U32 R2, R5, 0x4, R2 ;  /* 0x0000000405027825 */ /* 0x002fcc00078e0002 */
[----:B--2---:R-:W2:Y:S01]  /*0080*/  LDG.E R3, desc[UR4][R2.64] ;  /* 0x0000000402037981 */ /* 0x004ea2000c1e1900 */
[----:B------:R-:W2:Y:S03]  /*0090*/  LDC.64 R4, c[0x0][0x388] ;  /* 0x0000e200ff047b82 */ /* 0x000ea60000000a00 */
[----:B--2---:R-:W-:Y:S01]  /*00a0*/  REDG.E.ADD.F32.FTZ.RN.STRONG.GPU desc[UR4][R4.64], R3 ;  /* 0x00000003040079a6 */ /* 0x004fe2000c12f304 */
[----:B------:R-:W-:Y:S05]  /*00b0*/  EXIT ;  /* 0x000000000000794d */ /* 0x000fea0003800000 */
.L_x_10:
        /* <DEDUP_REMOVED lines=12> */
.L_x_14:


//--------------------- .nv.shared._Z27segmentedSumReductionKernelPfS_ --------------------------
	.section	.nv.shared._Z27segmentedSumReductionKernelPfS_,"aw",@nobits
	.sectionflags	@""
	.align	16
	.zero		1024


//--------------------- .nv.shared.reserved.0     --------------------------
	.section	.nv.shared.reserved.0,"aw",@nobits
	.weak		__nv_reservedSMEM_offset_0_alias
	.size		__nv_reservedSMEM_offset_0_alias, 0, 64
	.other		__nv_reservedSMEM_offset_0_alias,@"STO_CUDA_RESERVED_SHARED STV_DEFAULT"
__nv_reservedSMEM_offset_0_alias:
	.zero		0
	.zero		64


//--------------------- .nv.shared._Z30sharedMemorySumReductionKernelPfS_ --------------------------
	.section	.nv.shared._Z30sharedMemorySumReductionKernelPfS_,"aw",@nobits
	.sectionflags	@""
	.align	16
	.zero		1024


//--------------------- .nv.shared._Z28convergentSumReductionKernelPfS_ --------------------------
	.section	.nv.shared._Z28convergentSumReductionKernelPfS_,"aw",@nobits
	.sectionflags	@""
	.align	16
	.zero		1024


//--------------------- .nv.shared._Z24atomicSumReductionKernelPfS_ --------------------------
	.section	.nv.shared._Z24atomicSumReductionKernelPfS_,"aw",@nobits
	.sectionflags	@""
	.align	16
	.zero		1024


//--------------------- .nv.constant0._Z27segmentedSumReductionKernelPfS_ --------------------------
	.section	.nv.constant0._Z27segmentedSumReductionKernelPfS_,"a",@progbits
	.sectionflags	@""
	.align	4
.nv.constant0._Z27segmentedSumReductionKernelPfS_:
	.zero		912


//--------------------- .nv.constant0._Z30sharedMemorySumReductionKernelPfS_ --------------------------
	.section	.nv.constant0._Z30sharedMemorySumReductionKernelPfS_,"a",@progbits
	.sectionflags	@""
	.align	4
.nv.constant0._Z30sharedMemorySumReductionKernelPfS_:
	.zero		912


//--------------------- .nv.constant0._Z28convergentSumReductionKernelPfS_ --------------------------
	.section	.nv.constant0._Z28convergentSumReductionKernelPfS_,"a",@progbits
	.sectionflags	@""
	.align	4
.nv.constant0._Z28convergentSumReductionKernelPfS_:
	.zero		912


//--------------------- .nv.constant0._Z24atomicSumReductionKernelPfS_ --------------------------
	.section	.nv.constant0._Z24atomicSumReductionKernelPfS_,"a",@progbits
	.sectionflags	@""
	.align	4
.nv.constant0._Z24atomicSumReductionKernelPfS_:
	.zero		912


//--------------------- SYMBOLS --------------------------

	.type		.nv.reservedSmem.offset0,@object
	.size		.nv.reservedSmem.offset0,0x4
	.type		.nv.reservedSmem.cap,@object
	.size		.nv.reservedSmem.cap,0x4
